	.headerflags	@"EF_CUDA_TEXMODE_UNIFIED EF_CUDA_64BIT_ADDRESS EF_CUDA_SM86 EF_CUDA_VIRTUAL_SM(EF_CUDA_SM86)"
	.elftype	@"ET_EXEC"


//--------------------- .nv.info                  --------------------------
	.section	.nv.info,"",@"SHT_CUDA_INFO"
	.align	4


	//----- nvinfo : EIATTR_REGCOUNT
	.align		4
        /*0000*/ 	.byte	0x04, 0x2f
        /*0002*/ 	.short	(.L_1 - .L_0)
	.align		4
.L_0:
        /*0004*/ 	.word	index@(triton_red_fused__to_copy_add_amax_amin_clamp_mul_reciprocal_11)
        /*0008*/ 	.word	0x00000021


	//----- nvinfo : EIATTR_MIN_STACK_SIZE
	.align		4
.L_1:
        /*000c*/ 	.byte	0x04, 0x12
        /*000e*/ 	.short	(.L_3 - .L_2)
	.align		4
.L_2:
        /*0010*/ 	.word	index@(triton_red_fused__to_copy_add_amax_amin_clamp_mul_reciprocal_11)
        /*0014*/ 	.word	0x00000000


	//----- nvinfo : EIATTR_FRAME_SIZE
	.align		4
.L_3:
        /*0018*/ 	.byte	0x04, 0x11
        /*001a*/ 	.short	(.L_5 - .L_4)
	.align		4
.L_4:
        /*001c*/ 	.word	index@(triton_red_fused__to_copy_add_amax_amin_clamp_mul_reciprocal_11)
        /*0020*/ 	.word	0x00000000


	//----- nvinfo : EIATTR_MIN_STACK_SIZE
	.align		4
.L_5:
        /*0024*/ 	.byte	0x04, 0x12
        /*0026*/ 	.short	(.L_7 - .L_6)
	.align		4
.L_6:
        /*0028*/ 	.word	index@(triton_red_fused__to_copy_add_amax_amin_clamp_mul_reciprocal_11)
        /*002c*/ 	.word	0x00000000
.L_7:


//--------------------- .nv.info.triton_red_fused__to_copy_add_amax_amin_clamp_mul_reciprocal_11 --------------------------
	.section	.nv.info.triton_red_fused__to_copy_add_amax_amin_clamp_mul_reciprocal_11,"",@"SHT_CUDA_INFO"
	.sectionflags	@""
	.align	4


	//----- nvinfo : EIATTR_CUDA_API_VERSION
	.align		4
        /*0000*/ 	.byte	0x04, 0x37
        /*0002*/ 	.short	(.L_9 - .L_8)
.L_8:
        /*0004*/ 	.word	0x0000007c


	//----- nvinfo : EIATTR_SW2861232_WAR
	.align		4
.L_9:
        /*0008*/ 	.byte	0x01, 0x35
	.zero		2


	//----- nvinfo : EIATTR_PARAM_CBANK
	.align		4
        /*000c*/ 	.byte	0x04, 0x0a
        /*000e*/ 	.short	(.L_11 - .L_10)
	.align		4
.L_10:
        /*0010*/ 	.word	index@(.nv.constant0.triton_red_fused__to_copy_add_amax_amin_clamp_mul_reciprocal_11)
        /*0014*/ 	.short	0x0160
        /*0016*/ 	.short	0x0030


	//----- nvinfo : EIATTR_CBANK_PARAM_SIZE
	.align		4
.L_11:
        /*0018*/ 	.byte	0x03, 0x19
        /*001a*/ 	.short	0x0030


	//----- nvinfo : EIATTR_KPARAM_INFO
	.align		4
        /*001c*/ 	.byte	0x04, 0x17
        /*001e*/ 	.short	(.L_13 - .L_12)
.L_12:
        /*0020*/ 	.word	0x00000000
        /*0024*/ 	.short	0x0006
        /*0026*/ 	.short	0x0028
        /*0028*/ 	.byte	0x00, 0xf4, 0x21, 0x00


	//----- nvinfo : EIATTR_KPARAM_INFO
	.align		4
.L_13:
        /*002c*/ 	.byte	0x04, 0x17
        /*002e*/ 	.short	(.L_15 - .L_14)
.L_14:
        /*0030*/ 	.word	0x00000000
        /*0034*/ 	.short	0x0005
        /*0036*/ 	.short	0x0024
        /*0038*/ 	.byte	0x00, 0xf0, 0x11, 0x00


	//----- nvinfo : EIATTR_KPARAM_INFO
	.align		4
.L_15:
        /*003c*/ 	.byte	0x04, 0x17
        /*003e*/ 	.short	(.L_17 - .L_16)
.L_16:
        /*0040*/ 	.word	0x00000000
        /*0044*/ 	.short	0x0004
        /*0046*/ 	.short	0x0020
        /*0048*/ 	.byte	0x00, 0xf0, 0x11, 0x00


	//----- nvinfo : EIATTR_KPARAM_INFO
	.align		4
.L_17:
        /*004c*/ 	.byte	0x04, 0x17
        /*004e*/ 	.short	(.L_19 - .L_18)
.L_18:
        /*0050*/ 	.word	0x00000000
        /*0054*/ 	.short	0x0003
        /*0056*/ 	.short	0x0018
        /*0058*/ 	.byte	0x00, 0xf4, 0x21, 0x00


	//----- nvinfo : EIATTR_KPARAM_INFO
	.align		4
.L_19:
        /*005c*/ 	.byte	0x04, 0x17
        /*005e*/ 	.short	(.L_21 - .L_20)
.L_20:
        /*0060*/ 	.word	0x00000000
        /*0064*/ 	.short	0x0002
        /*0066*/ 	.short	0x0010
        /*0068*/ 	.byte	0x00, 0xf4, 0x21, 0x00


	//----- nvinfo : EIATTR_KPARAM_INFO
	.align		4
.L_21:
        /*006c*/ 	.byte	0x04, 0x17
        /*006e*/ 	.short	(.L_23 - .L_22)
.L_22:
        /*0070*/ 	.word	0x00000000
        /*0074*/ 	.short	0x0001
        /*0076*/ 	.short	0x0008
        /*0078*/ 	.byte	0x00, 0xf4, 0x21, 0x00


	//----- nvinfo : EIATTR_KPARAM_INFO
	.align		4
.L_23:
        /*007c*/ 	.byte	0x04, 0x17
        /*007e*/ 	.short	(.L_25 - .L_24)
.L_24:
        /*0080*/ 	.word	0x00000000
        /*0084*/ 	.short	0x0000
        /*0086*/ 	.short	0x0000
        /*0088*/ 	.byte	0x00, 0xf4, 0x21, 0x00


	//----- nvinfo : EIATTR_MAXREG_COUNT
	.align		4
.L_25:
        /*008c*/ 	.byte	0x03, 0x1b
        /*008e*/ 	.short	0x00ff


	//----- nvinfo : EIATTR_COOP_GROUP_MASK_REGIDS
	.align		4
        /*0090*/ 	.byte	0x04, 0x29
        /*0092*/ 	.short	(.L_27 - .L_26)


	//   ....[0]....
.L_26:
        /*0094*/ 	.word	0xffffffff


	//   ....[1]....
        /*0098*/ 	.word	0xffffffff


	//   ....[2]....
        /*009c*/ 	.word	0xffffffff


	//   ....[3]....
        /*00a0*/ 	.word	0xffffffff


	//   ....[4]....
        /*00a4*/ 	.word	0xffffffff


	//   ....[5]....
        /*00a8*/ 	.word	0xffffffff


	//   ....[6]....
        /*00ac*/ 	.word	0xffffffff


	//   ....[7]....
        /*00b0*/ 	.word	0xffffffff


	//   ....[8]....
        /*00b4*/ 	.word	0xffffffff


	//   ....[9]....
        /*00b8*/ 	.word	0xffffffff


	//   ....[10]....
        /*00bc*/ 	.word	0xffffffff


	//   ....[11]....
        /*00c0*/ 	.word	0xffffffff


	//   ....[12]....
        /*00c4*/ 	.word	0xffffffff


	//   ....[13]....
        /*00c8*/ 	.word	0xffffffff


	//   ....[14]....
        /*00cc*/ 	.word	0xffffffff


	//   ....[15]....
        /*00d0*/ 	.word	0xffffffff


	//----- nvinfo : EIATTR_COOP_GROUP_INSTR_OFFSETS
	.align		4
.L_27:
        /*00d4*/ 	.byte	0x04, 0x28
        /*00d6*/ 	.short	(.L_29 - .L_28)


	//   ....[0]....
.L_28:
        /*00d8*/ 	.word	0x000009c0


	//   ....[1]....
        /*00dc*/ 	.word	0x00000a00


	//   ....[2]....
        /*00e0*/ 	.word	0x00000a40


	//   ....[3]....
        /*00e4*/ 	.word	0x00000a90


	//   ....[4]....
        /*00e8*/ 	.word	0x00000ae0


	//   ....[5]....
        /*00ec*/ 	.word	0x00000b20


	//   ....[6]....
        /*00f0*/ 	.word	0x00000bb0


	//   ....[7]....
        /*00f4*/ 	.word	0x00000c20


	//   ....[8]....
        /*00f8*/ 	.word	0x00000c40


	//   ....[9]....
        /*00fc*/ 	.word	0x00000cc0


	//   ....[10]....
        /*0100*/ 	.word	0x00000ce0


	//   ....[11]....
        /*0104*/ 	.word	0x00000d40


	//   ....[12]....
        /*0108*/ 	.word	0x00000d70


	//   ....[13]....
        /*010c*/ 	.word	0x00000e40


	//   ....[14]....
        /*0110*/ 	.word	0x00000ea0


	//   ....[15]....
        /*0114*/ 	.word	0x00000ef0


	//----- nvinfo : EIATTR_EXIT_INSTR_OFFSETS
	.align		4
.L_29:
        /*0118*/ 	.byte	0x04, 0x1c
        /*011a*/ 	.short	(.L_31 - .L_30)


	//   ....[0]....
.L_30:
        /*011c*/ 	.word	0x00001c90


	//   ....[1]....
        /*0120*/ 	.word	0x00001cb0


	//----- nvinfo : EIATTR_REQNTID
	.align		4
.L_31:
        /*0124*/ 	.byte	0x04, 0x10
        /*0126*/ 	.short	(.L_33 - .L_32)
.L_32:
        /*0128*/ 	.word	0x00000100
        /*012c*/ 	.word	0x00000001
        /*0130*/ 	.word	0x00000001
.L_33:


//--------------------- .nv.callgraph             --------------------------
	.section	.nv.callgraph,"",@"SHT_CUDA_CALLGRAPH"
	.align	4
	.sectionentsize	8
	.align		4
        /*0000*/ 	.word	0x00000000
	.align		4
        /*0004*/ 	.word	0xffffffff
	.align		4
        /*0008*/ 	.word	0x00000000
	.align		4
        /*000c*/ 	.word	0xfffffffe
	.align		4
        /*0010*/ 	.word	0x00000000
	.align		4
        /*0014*/ 	.word	0xfffffffd
	.align		4
        /*0018*/ 	.word	0x00000000
	.align		4
        /*001c*/ 	.word	0xfffffffc


//--------------------- .nv.rel.action            --------------------------
	.section	.nv.rel.action,"",@"SHT_CUDA_RELOCINFO"
	.align	8
	.sectionentsize	8
        /*0000*/ 	.byte	0x73, 0x00, 0x00, 0x00, 0x00, 0x00, 0x00, 0x00, 0x00, 0x00, 0x00, 0x11, 0x25, 0x00, 0x05, 0x36


//--------------------- .nv.constant0.triton_red_fused__to_copy_add_amax_amin_clamp_mul_reciprocal_11 --------------------------
	.section	.nv.constant0.triton_red_fused__to_copy_add_amax_amin_clamp_mul_reciprocal_11,"a",@progbits
	.sectionflags	@""
	.align	4
.nv.constant0.triton_red_fused__to_copy_add_amax_amin_clamp_mul_reciprocal_11:
	.zero		400


//--------------------- .text.triton_red_fused__to_copy_add_amax_amin_clamp_mul_reciprocal_11 --------------------------
	.section	.text.triton_red_fused__to_copy_add_amax_amin_clamp_mul_reciprocal_11,"ax",@progbits
	.sectionflags	@"SHF_BARRIERS=1"
	.sectioninfo	@"SHI_REGISTERS=33"
	.align	128
        .global         triton_red_fused__to_copy_add_amax_amin_clamp_mul_reciprocal_11
        .type           triton_red_fused__to_copy_add_amax_amin_clamp_mul_reciprocal_11,@function
        .size           triton_red_fused__to_copy_add_amax_amin_clamp_mul_reciprocal_11,(.L_x_3 - triton_red_fused__to_copy_add_amax_amin_clamp_mul_reciprocal_11)
        .other          triton_red_fused__to_copy_add_amax_amin_clamp_mul_reciprocal_11,@"STO_CUDA_ENTRY STV_DEFAULT"
triton_red_fused__to_copy_add_amax_amin_clamp_mul_reciprocal_11:
.text.triton_red_fused__to_copy_add_amax_amin_clamp_mul_reciprocal_11:
[----:B------:R-:W-:Y:S02]  /*0000*/  IMAD.MOV.U32 R1, RZ, RZ, c[0x0][0x28] ;  /* 0x00000a00ff017624 */ /* 0x000fe400078e00ff */
[----:B------:R-:W0:Y:S01]  /*0010*/  S2R R0, SR_TID.X ;  /* 0x0000000000007919 */ /* 0x000e220000002100 */
[----:B------:R-:W-:Y:S01]  /*0020*/  IMAD.MOV.U32 R19, RZ, RZ, 0x2 ;  /* 0x00000002ff137424 */ /* 0x000fe200078e00ff */
[----:B------:R-:W-:Y:S02]  /*0030*/  ULDC.64 UR4, c[0x0][0x118] ;  /* 0x0000460000047ab9 */ /* 0x000fe40000000a00 */
[----:B------:R-:W1:Y:S01]  /*0040*/  S2R R18, SR_CTAID.X ;  /* 0x0000000000127919 */ /* 0x000e620000002500 */
[----:B0-----:R-:W-:Y:S01]  /*0050*/  IMAD.SHL.U32 R0, R0, 0x2, RZ ;  /* 0x0000000200007824 */ /* 0x001fe200078e00ff */
[----:B-1----:R-:W-:-:S04]  /*0060*/  ISETP.GE.AND P1, PT, R18, 0x200, PT ;  /* 0x000002001200780c */ /* 0x002fc80003f26270 */
[C---:B------:R-:W-:Y:S02]  /*0070*/  LOP3.LUT R3, R0.reuse, 0x7e, RZ, 0xc0, !PT ;  /* 0x0000007e00037812 */ /* 0x040fe400078ec0ff */
[----:B------:R-:W-:Y:S02]  /*0080*/  SHF.R.U32.HI R2, RZ, 0x7, R0 ;  /* 0x00000007ff027819 */ /* 0x000fe40000011600 */
[----:B------:R-:W-:Y:S01]  /*0090*/  LOP3.LUT R7, R0, 0x1fe, RZ, 0xc0, !PT ;  /* 0x000001fe00077812 */ /* 0x000fe200078ec0ff */
[----:B------:R-:W-:Y:S01]  /*00a0*/  IMAD R10, R18, 0x80, R3 ;  /* 0x00000080120a7824 */ /* 0x000fe200078e0203 */
[----:B------:R-:W-:-:S05]  /*00b0*/  SGXT.U32 R3, R2, 0x2 ;  /* 0x000000020203781a */ /* 0x000fca0000000000 */
[----:B------:R-:W-:-:S04]  /*00c0*/  IMAD R12, R3, 0x80800, R10 ;  /* 0x00080800030c7824 */ /* 0x000fc800078e020a */
[----:B------:R-:W-:Y:S01]  /*00d0*/  IMAD.WIDE R12, R12, R19, c[0x0][0x160] ;  /* 0x000058000c0c7625 */ /* 0x000fe200078e0213 */
[----:B------:R-:W-:Y:S05]  /*00e0*/  @!P1 BRA `(.L_x_0) ;  /* 0x000001a000009947 */ /* 0x000fea0003800000 */
[C---:B------:R-:W-:Y:S01]  /*00f0*/  LOP3.LUT R14, R7.reuse, 0x200, RZ, 0xfc, !PT ;  /* 0x00000200070e7812 */ /* 0x040fe200078efcff */
[----:B------:R-:W-:Y:S01]  /*0100*/  IMAD.MOV.U32 R21, RZ, RZ, -0x800000 ;  /* 0xff800000ff157424 */ /* 0x000fe200078e00ff */
[C---:B------:R-:W-:Y:S01]  /*0110*/  LOP3.LUT R20, R7.reuse, 0xa00, RZ, 0xfc, !PT ;  /* 0x00000a0007147812 */ /* 0x040fe200078efcff */
[----:B------:R-:W-:Y:S01]  /*0120*/  IMAD.MOV.U32 R22, RZ, RZ, 0x7f800000 ;  /* 0x7f800000ff167424 */ /* 0x000fe200078e00ff */
[C---:B------:R-:W-:Y:S01]  /*0130*/  LOP3.LUT R15, R7.reuse, 0x800, RZ, 0xfc, !PT ;  /* 0x00000800070f7812 */ /* 0x040fe200078efcff */
[----:B------:R-:W-:Y:S01]  /*0140*/  IMAD.MOV.U32 R23, RZ, RZ, 0x7f800000 ;  /* 0x7f800000ff177424 */ /* 0x000fe200078e00ff */
[C---:B------:R-:W-:Y:S01]  /*0150*/  LOP3.LUT R16, R7.reuse, 0x600, RZ, 0xfc, !PT ;  /* 0x0000060007107812 */ /* 0x040fe200078efcff */
[----:B------:R-:W-:Y:S01]  /*0160*/  IMAD.MOV.U32 R26, RZ, RZ, -0x800000 ;  /* 0xff800000ff1a7424 */ /* 0x000fe200078e00ff */
[----:B------:R-:W-:Y:S02]  /*0170*/  LOP3.LUT R17, R7, 0x400, RZ, 0xfc, !PT ;  /* 0x0000040007117812 */ /* 0x000fe400078efcff */
[----:B------:R-:W-:-:S02]  /*0180*/  SHF.R.U32.HI R3, RZ, 0x7, R14 ;  /* 0x00000007ff037819 */ /* 0x000fc4000001160e */
[----:B------:R-:W-:Y:S02]  /*0190*/  SHF.R.U32.HI R11, RZ, 0x7, R20 ;  /* 0x00000007ff0b7819 */ /* 0x000fe40000011614 */
[----:B------:R-:W-:Y:S01]  /*01a0*/  SHF.R.U32.HI R9, RZ, 0x7, R15 ;  /* 0x00000007ff097819 */ /* 0x000fe2000001160f */
[----:B------:R-:W-:Y:S01]  /*01b0*/  IMAD R8, R3, 0x80800, R10 ;  /* 0x0008080003087824 */ /* 0x000fe200078e020a */
[----:B------:R-:W-:Y:S01]  /*01c0*/  SHF.R.U32.HI R7, RZ, 0x7, R16 ;  /* 0x00000007ff077819 */ /* 0x000fe20000011610 */
[--C-:B------:R-:W-:Y:S01]  /*01d0*/  IMAD R25, R11, 0x80800, R10.reuse ;  /* 0x000808000b197824 */ /* 0x100fe200078e020a */
[----:B------:R-:W-:Y:S01]  /*01e0*/  SHF.R.U32.HI R5, RZ, 0x7, R17 ;  /* 0x00000007ff057819 */ /* 0x000fe20000011611 */
[----:B------:R-:W-:Y:S01]  /*01f0*/  IMAD R2, R9, 0x80800, R10 ;  /* 0x0008080009027824 */ /* 0x000fe200078e020a */
[----:B------:R-:W-:Y:S01]  /*0200*/  SHF.R.S32.HI R9, RZ, 0x1f, R8 ;  /* 0x0000001fff097819 */ /* 0x000fe20000011408 */
[--C-:B------:R-:W-:Y:S01]  /*0210*/  IMAD R4, R7, 0x80800, R10.reuse ;  /* 0x0008080007047824 */ /* 0x100fe200078e020a */
[--C-:B------:R-:W-:Y:S01]  /*0220*/  SHF.R.S32.HI R11, RZ, 0x1f, R25.reuse ;  /* 0x0000001fff0b7819 */ /* 0x100fe20000011419 */
[----:B------:R-:W-:Y:S01]  /*0230*/  IMAD R6, R5, 0x80800, R10 ;  /* 0x0008080005067824 */ /* 0x000fe200078e020a */
[----:B------:R-:W-:Y:S01]  /*0240*/  SHF.R.S32.HI R3, RZ, 0x1f, R2 ;  /* 0x0000001fff037819 */ /* 0x000fe20000011402 */
[----:B------:R-:W-:Y:S01]  /*0250*/  IMAD.MOV.U32 R10, RZ, RZ, R25 ;  /* 0x000000ffff0a7224 */ /* 0x000fe200078e0019 */
[----:B------:R-:W-:-:S02]  /*0260*/  SHF.R.S32.HI R5, RZ, 0x1f, R4 ;  /* 0x0000001fff057819 */ /* 0x000fc40000011404 */
[----:B------:R-:W-:Y:S01]  /*0270*/  SHF.R.S32.HI R7, RZ, 0x1f, R6 ;  /* 0x0000001fff077819 */ /* 0x000fe20000011406 */
[----:B------:R-:W-:Y:S05]  /*0280*/  BRA `(.L_x_1) ;  /* 0x000006d000007947 */ /* 0x000fea0003800000 */
.L_x_0:
[----:B------:R-:W-:Y:S01]  /*0290*/  LOP3.LUT R14, R7, 0x200, RZ, 0xfc, !PT ;  /* 0x00000200070e7812 */ /* 0x000fe200078efcff */
[----:B------:R-:W2:Y:S03]  /*02a0*/  LDG.E.EL R11, [R12.64] ;  /* 0x000000040c0b7981 */ /* 0x000ea6000c2e1900 */
[----:B------:R-:W-:-:S05]  /*02b0*/  SHF.R.U32.HI R3, RZ, 0x7, R14 ;  /* 0x00000007ff037819 */ /* 0x000fca000001160e */
[----:B------:R-:W-:-:S04]  /*02c0*/  IMAD R8, R3, 0x80800, R10 ;  /* 0x0008080003087824 */ /* 0x000fc800078e020a */
[----:B------:R-:W-:Y:S01]  /*02d0*/  IMAD.WIDE R20, R8, R19, c[0x0][0x160] ;  /* 0x0000580008147625 */ /* 0x000fe200078e0213 */
[----:B------:R-:W-:-:S04]  /*02e0*/  LOP3.LUT R17, R7, 0x400, RZ, 0xfc, !PT ;  /* 0x0000040007117812 */ /* 0x000fc800078efcff */
[----:B------:R0:W3:Y:S01]  /*02f0*/  LDG.E.EL R9, [R20.64] ;  /* 0x0000000414097981 */ /* 0x0000e2000c2e1900 */
[----:B------:R-:W-:-:S05]  /*0300*/  SHF.R.U32.HI R3, RZ, 0x7, R17 ;  /* 0x00000007ff037819 */ /* 0x000fca0000011611 */
[----:B------:R-:W-:-:S04]  /*0310*/  IMAD R6, R3, 0x80800, R10 ;  /* 0x0008080003067824 */ /* 0x000fc800078e020a */
[----:B------:R-:W-:Y:S01]  /*0320*/  IMAD.WIDE R22, R6, R19, c[0x0][0x160] ;  /* 0x0000580006167625 */ /* 0x000fe200078e0213 */
[----:B------:R-:W-:-:S04]  /*0330*/  LOP3.LUT R16, R7, 0x600, RZ, 0xfc, !PT ;  /* 0x0000060007107812 */ /* 0x000fc800078efcff */
[----:B------:R1:W4:Y:S01]  /*0340*/  LDG.E.EL R3, [R22.64] ;  /* 0x0000000416037981 */ /* 0x000322000c2e1900 */
[----:B------:R-:W-:-:S05]  /*0350*/  SHF.R.U32.HI R5, RZ, 0x7, R16 ;  /* 0x00000007ff057819 */ /* 0x000fca0000011610 */
[----:B------:R-:W-:-:S04]  /*0360*/  IMAD R4, R5, 0x80800, R10 ;  /* 0x0008080005047824 */ /* 0x000fc800078e020a */
[----:B------:R-:W-:Y:S01]  /*0370*/  IMAD.WIDE R26, R4, R19, c[0x0][0x160] ;  /* 0x00005800041a7625 */ /* 0x000fe200078e0213 */
[----:B------:R-:W-:-:S04]  /*0380*/  LOP3.LUT R15, R7, 0x800, RZ, 0xfc, !PT ;  /* 0x00000800070f7812 */ /* 0x000fc800078efcff */
[----:B------:R5:W4:Y:S01]  /*0390*/  LDG.E.EL R5, [R26.64] ;  /* 0x000000041a057981 */ /* 0x000b22000c2e1900 */
[----:B0-----:R-:W-:-:S05]  /*03a0*/  SHF.R.U32.HI R21, RZ, 0x7, R15 ;  /* 0x00000007ff157819 */ /* 0x001fca000001160f */
[----:B------:R-:W-:-:S04]  /*03b0*/  IMAD R2, R21, 0x80800, R10 ;  /* 0x0008080015027824 */ /* 0x000fc800078e020a */
[----:B------:R-:W-:Y:S01]  /*03c0*/  IMAD.WIDE R24, R2, R19, c[0x0][0x160] ;  /* 0x0000580002187625 */ /* 0x000fe200078e0213 */
[----:B------:R-:W-:-:S05]  /*03d0*/  LOP3.LUT R20, R7, 0xa00, RZ, 0xfc, !PT ;  /* 0x00000a0007147812 */ /* 0x000fca00078efcff */
[----:B------:R-:W4:Y:S01]  /*03e0*/  LDG.E.EL R24, [R24.64] ;  /* 0x0000000418187981 */ /* 0x000f22000c2e1900 */
[----:B------:R-:W-:-:S05]  /*03f0*/  SHF.R.U32.HI R7, RZ, 0x7, R20 ;  /* 0x00000007ff077819 */ /* 0x000fca0000011614 */
[----:B------:R-:W-:-:S04]  /*0400*/  IMAD R10, R7, 0x80800, R10 ;  /* 0x00080800070a7824 */ /* 0x000fc800078e020a */
[----:B-1----:R-:W-:-:S05]  /*0410*/  IMAD.WIDE R22, R10, R19, c[0x0][0x160] ;  /* 0x000058000a167625 */ /* 0x002fca00078e0213 */
[----:B------:R0:W4:Y:S01]  /*0420*/  LDG.E.EL R7, [R22.64] ;  /* 0x0000000416077981 */ /* 0x000122000c2e1900 */
[C---:B--2---:R-:W-:Y:S01]  /*0430*/  IMAD.U32 R21, R11.reuse, 0x10000, RZ ;  /* 0x000100000b157824 */ /* 0x044fe200078e00ff */
[----:B------:R-:W-:-:S04]  /*0440*/  PRMT R11, R11, 0x7632, R11 ;  /* 0x000076320b0b7816 */ /* 0x000fc8000000000b */
[----:B------:R-:W-:Y:S01]  /*0450*/  FSETP.NAN.AND P0, PT, R21, R21, PT ;  /* 0x000000151500720b */ /* 0x000fe20003f08000 */
[----:B-----5:R-:W-:Y:S02]  /*0460*/  IMAD.U32 R26, R11, 0x10000, RZ ;  /* 0x000100000b1a7824 */ /* 0x020fe400078e00ff */
[C---:B---3--:R-:W-:Y:S01]  /*0470*/  IMAD.U32 R28, R9.reuse, 0x10000, RZ ;  /* 0x00010000091c7824 */ /* 0x048fe200078e00ff */
[----:B------:R-:W-:Y:S02]  /*0480*/  PRMT R9, R9, 0x7632, R9 ;  /* 0x0000763209097816 */ /* 0x000fe40000000009 */
[----:B------:R-:W-:Y:S02]  /*0490*/  FSETP.NAN.AND P3, PT, R26, R26, PT ;  /* 0x0000001a1a00720b */ /* 0x000fe40003f68000 */
[----:B------:R-:W-:Y:S01]  /*04a0*/  FSETP.GEU.AND P2, PT, R21, R28, PT ;  /* 0x0000001c1500720b */ /* 0x000fe20003f4e000 */
[----:B------:R-:W-:-:S03]  /*04b0*/  IMAD.U32 R9, R9, 0x10000, RZ ;  /* 0x0001000009097824 */ /* 0x000fc600078e00ff */
[CC--:B------:R-:W-:Y:S02]  /*04c0*/  FSEL R30, R21.reuse, R28.reuse, !P2 ;  /* 0x0000001c151e7208 */ /* 0x0c0fe40005000000 */
[CC--:B------:R-:W-:Y:S02]  /*04d0*/  FSETP.GEU.AND P4, PT, R26.reuse, R9.reuse, PT ;  /* 0x000000091a00720b */ /* 0x0c0fe40003f8e000 */
[C---:B------:R-:W-:Y:S02]  /*04e0*/  FSETP.GT.AND P2, PT, R21.reuse, R28, PT ;  /* 0x0000001c1500720b */ /* 0x040fe40003f44000 */
[C---:B0-----:R-:W-:Y:S02]  /*04f0*/  FSEL R22, R21.reuse, R30, P0 ;  /* 0x0000001e15167208 */ /* 0x041fe40000000000 */
[----:B------:R-:W-:Y:S02]  /*0500*/  FSEL R23, R26, R9, !P4 ;  /* 0x000000091a177208 */ /* 0x000fe40006000000 */
[----:B------:R-:W-:-:S02]  /*0510*/  @!P0 FSEL R21, R21, R28, P2 ;  /* 0x0000001c15158208 */ /* 0x000fc40001000000 */
[----:B------:R-:W-:Y:S02]  /*0520*/  FSETP.GT.AND P4, PT, R26, R9, PT ;  /* 0x000000091a00720b */ /* 0x000fe40003f84000 */
[----:B------:R-:W-:Y:S02]  /*0530*/  FSETP.NAN.AND P2, PT, R22, R22, PT ;  /* 0x000000161600720b */ /* 0x000fe40003f48000 */
[C---:B------:R-:W-:Y:S02]  /*0540*/  FSEL R23, R26.reuse, R23, P3 ;  /* 0x000000171a177208 */ /* 0x040fe40001800000 */
[----:B------:R-:W-:Y:S02]  /*0550*/  FSETP.NAN.AND P0, PT, R21, R21, PT ;  /* 0x000000151500720b */ /* 0x000fe40003f08000 */
[----:B------:R-:W-:Y:S02]  /*0560*/  @!P3 FSEL R26, R26, R9, P4 ;  /* 0x000000091a1ab208 */ /* 0x000fe40002000000 */
[C---:B----4-:R-:W-:Y:S01]  /*0570*/  PRMT R9, R3.reuse, 0x7632, R9 ;  /* 0x0000763203097816 */ /* 0x050fe20000000009 */
[----:B------:R-:W-:Y:S01]  /*0580*/  IMAD.U32 R3, R3, 0x10000, RZ ;  /* 0x0001000003037824 */ /* 0x000fe200078e00ff */
[----:B------:R-:W-:-:S02]  /*0590*/  FSETP.NAN.AND P3, PT, R23, R23, PT ;  /* 0x000000171700720b */ /* 0x000fc40003f68000 */
[----:B------:R-:W-:Y:S02]  /*05a0*/  FSETP.NAN.AND P4, PT, R26, R26, PT ;  /* 0x0000001a1a00720b */ /* 0x000fe40003f88000 */
[CC--:B------:R-:W-:Y:S01]  /*05b0*/  FSETP.GEU.AND P6, PT, R22.reuse, R3.reuse, PT ;  /* 0x000000031600720b */ /* 0x0c0fe20003fce000 */
[----:B------:R-:W-:Y:S01]  /*05c0*/  IMAD.U32 R9, R9, 0x10000, RZ ;  /* 0x0001000009097824 */ /* 0x000fe200078e00ff */
[CC--:B------:R-:W-:Y:S02]  /*05d0*/  FSETP.GT.AND P5, PT, R21.reuse, R3.reuse, PT ;  /* 0x000000031500720b */ /* 0x0c0fe40003fa4000 */
[-C--:B------:R-:W-:Y:S02]  /*05e0*/  @!P2 FSEL R22, R22, R3.reuse, !P6 ;  /* 0x000000031616a208 */ /* 0x080fe40007000000 */
[----:B------:R-:W-:Y:S02]  /*05f0*/  @!P0 FSEL R21, R21, R3, P5 ;  /* 0x0000000315158208 */ /* 0x000fe40002800000 */
[----:B------:R-:W-:-:S02]  /*0600*/  FSETP.GEU.AND P5, PT, R23, R9, PT ;  /* 0x000000091700720b */ /* 0x000fc40003fae000 */
[-C--:B------:R-:W-:Y:S02]  /*0610*/  FSETP.GT.AND P2, PT, R26, R9.reuse, PT ;  /* 0x000000091a00720b */ /* 0x080fe40003f44000 */
[----:B------:R-:W-:Y:S01]  /*0620*/  FSETP.NAN.AND P0, PT, R22, R22, PT ;  /* 0x000000161600720b */ /* 0x000fe20003f08000 */
[----:B------:R-:W-:Y:S01]  /*0630*/  IMAD.U32 R3, R5, 0x10000, RZ ;  /* 0x0001000005037824 */ /* 0x000fe200078e00ff */
[-C--:B------:R-:W-:Y:S02]  /*0640*/  @!P3 FSEL R23, R23, R9.reuse, !P5 ;  /* 0x000000091717b208 */ /* 0x080fe40006800000 */
[----:B------:R-:W-:Y:S02]  /*0650*/  @!P4 FSEL R26, R26, R9, P2 ;  /* 0x000000091a1ac208 */ /* 0x000fe40001000000 */
[----:B------:R-:W-:Y:S02]  /*0660*/  FSETP.NAN.AND P3, PT, R21, R21, PT ;  /* 0x000000151500720b */ /* 0x000fe40003f68000 */
[----:B------:R-:W-:-:S02]  /*0670*/  PRMT R5, R5, 0x7632, R5 ;  /* 0x0000763205057816 */ /* 0x000fc40000000005 */
[----:B------:R-:W-:Y:S02]  /*0680*/  FSETP.NAN.AND P4, PT, R23, R23, PT ;  /* 0x000000171700720b */ /* 0x000fe40003f88000 */
[----:B------:R-:W-:Y:S02]  /*0690*/  FSETP.NAN.AND P2, PT, R26, R26, PT ;  /* 0x0000001a1a00720b */ /* 0x000fe40003f48000 */
[----:B------:R-:W-:Y:S01]  /*06a0*/  FSETP.GEU.AND P5, PT, R22, R3, PT ;  /* 0x000000031600720b */ /* 0x000fe20003fae000 */
[----:B------:R-:W-:-:S03]  /*06b0*/  IMAD.U32 R5, R5, 0x10000, RZ ;  /* 0x0001000005057824 */ /* 0x000fc600078e00ff */
[-C--:B------:R-:W-:Y:S02]  /*06c0*/  @!P0 FSEL R22, R22, R3.reuse, !P5 ;  /* 0x0000000316168208 */ /* 0x080fe40006800000 */
[----:B------:R-:W-:Y:S02]  /*06d0*/  FSETP.GT.AND P5, PT, R21, R3, PT ;  /* 0x000000031500720b */ /* 0x000fe40003fa4000 */
[-C--:B------:R-:W-:Y:S02]  /*06e0*/  FSETP.GEU.AND P6, PT, R23, R5.reuse, PT ;  /* 0x000000051700720b */ /* 0x080fe40003fce000 */
[----:B------:R-:W-:Y:S02]  /*06f0*/  FSETP.GT.AND P0, PT, R26, R5, PT ;  /* 0x000000051a00720b */ /* 0x000fe40003f04000 */
[----:B------:R-:W-:Y:S02]  /*0700*/  @!P3 FSEL R21, R21, R3, P5 ;  /* 0x000000031515b208 */ /* 0x000fe40002800000 */
[----:B------:R-:W-:-:S02]  /*0710*/  FSETP.NAN.AND P5, PT, R22, R22, PT ;  /* 0x000000161600720b */ /* 0x000fc40003fa8000 */
[-C--:B------:R-:W-:Y:S02]  /*0720*/  @!P4 FSEL R23, R23, R5.reuse, !P6 ;  /* 0x000000051717c208 */ /* 0x080fe40007000000 */
[----:B------:R-:W-:Y:S02]  /*0730*/  @!P2 FSEL R26, R26, R5, P0 ;  /* 0x000000051a1aa208 */ /* 0x000fe40000000000 */
[C---:B------:R-:W-:Y:S01]  /*0740*/  PRMT R3, R24.reuse, 0x7632, R3 ;  /* 0x0000763218037816 */ /* 0x040fe20000000003 */
[----:B------:R-:W-:Y:S01]  /*0750*/  IMAD.U32 R24, R24, 0x10000, RZ ;  /* 0x0001000018187824 */ /* 0x000fe200078e00ff */
[----:B------:R-:W-:Y:S02]  /*0760*/  FSETP.NAN.AND P0, PT, R21, R21, PT ;  /* 0x000000151500720b */ /* 0x000fe40003f08000 */
[----:B------:R-:W-:Y:S02]  /*0770*/  FSETP.NAN.AND P2, PT, R23, R23, PT ;  /* 0x000000171700720b */ /* 0x000fe40003f48000 */
[----:B------:R-:W-:Y:S01]  /*0780*/  FSETP.NAN.AND P3, PT, R26, R26, PT ;  /* 0x0000001a1a00720b */ /* 0x000fe20003f68000 */
[----:B------:R-:W-:Y:S01]  /*0790*/  IMAD.U32 R3, R3, 0x10000, RZ ;  /* 0x0001000003037824 */ /* 0x000fe200078e00ff */
[----:B------:R-:W-:-:S02]  /*07a0*/  FSETP.GEU.AND P6, PT, R22, R24, PT ;  /* 0x000000181600720b */ /* 0x000fc40003fce000 */
[-C--:B------:R-:W-:Y:S02]  /*07b0*/  FSETP.GT.AND P4, PT, R21, R24.reuse, PT ;  /* 0x000000181500720b */ /* 0x080fe40003f84000 */
[-C--:B------:R-:W-:Y:S02]  /*07c0*/  @!P5 FSEL R22, R22, R24.reuse, !P6 ;  /* 0x000000181616d208 */ /* 0x080fe40007000000 */
        /* <DEDUP_REMOVED lines=12> */
[----:B------:R-:W-:-:S04]  /*0890*/  FSETP.GEU.AND P5, PT, R22, R7, PT ;  /* 0x000000071600720b */ /* 0x000fc80003fae000 */
[-C--:B------:R-:W-:Y:S02]  /*08a0*/  @!P0 FSEL R22, R22, R7.reuse, !P5 ;  /* 0x0000000716168208 */ /* 0x080fe40006800000 */
[----:B------:R-:W-:Y:S02]  /*08b0*/  FSETP.GT.AND P0, PT, R21, R7, PT ;  /* 0x000000071500720b */ /* 0x000fe40003f04000 */
[-C--:B------:R-:W-:Y:S02]  /*08c0*/  FSETP.GEU.AND P6, PT, R23, R3.reuse, PT ;  /* 0x000000031700720b */ /* 0x080fe40003fce000 */
[----:B------:R-:W-:Y:S02]  /*08d0*/  FSETP.GT.AND P5, PT, R26, R3, PT ;  /* 0x000000031a00720b */ /* 0x000fe40003fa4000 */
[----:B------:R-:W-:Y:S02]  /*08e0*/  @!P2 FSEL R21, R21, R7, P0 ;  /* 0x000000071515a208 */ /* 0x000fe40000000000 */
[----:B------:R-:W-:-:S02]  /*08f0*/  @!P4 FSEL R23, R23, R3, !P6 ;  /* 0x000000031717c208 */ /* 0x000fc40007000000 */
[----:B------:R-:W-:Y:S02]  /*0900*/  @!P3 FSEL R26, R26, R3, P5 ;  /* 0x000000031a1ab208 */ /* 0x000fe40002800000 */
[----:B------:R-:W-:Y:S02]  /*0910*/  SHF.R.S32.HI R9, RZ, 0x1f, R8 ;  /* 0x0000001fff097819 */ /* 0x000fe40000011408 */
[----:B------:R-:W-:Y:S02]  /*0920*/  SHF.R.S32.HI R7, RZ, 0x1f, R6 ;  /* 0x0000001fff077819 */ /* 0x000fe40000011406 */
[----:B------:R-:W-:Y:S02]  /*0930*/  SHF.R.S32.HI R5, RZ, 0x1f, R4 ;  /* 0x0000001fff057819 */ /* 0x000fe40000011404 */
[----:B------:R-:W-:Y:S02]  /*0940*/  SHF.R.S32.HI R3, RZ, 0x1f, R2 ;  /* 0x0000001fff037819 */ /* 0x000fe40000011402 */
[----:B------:R-:W-:-:S02]  /*0950*/  SHF.R.S32.HI R11, RZ, 0x1f, R10 ;  /* 0x0000001fff0b7819 */ /* 0x000fc4000001140a */
.L_x_1:
[----:B------:R-:W-:-:S05]  /*0960*/  IMAD.MOV.U32 R27, RZ, RZ, R22 ;  /* 0x000000ffff1b7224 */ /* 0x000fca00078e0016 */
[C---:B------:R-:W-:Y:S02]  /*0970*/  FSETP.GEU.AND P2, PT, R27.reuse, R23, PT ;  /* 0x000000171b00720b */ /* 0x040fe40003f4e000 */
[----:B------:R-:W-:-:S11]  /*0980*/  FSETP.NAN.AND P0, PT, R27, R27, PT ;  /* 0x0000001b1b00720b */ /* 0x000fd60003f08000 */
[----:B------:R-:W-:Y:S01]  /*0990*/  @P2 FSEL R27, R27, R23, P0 ;  /* 0x000000171b1b2208 */ /* 0x000fe20000000000 */
[----:B------:R-:W-:-:S03]  /*09a0*/  IMAD.MOV.U32 R23, RZ, RZ, R21 ;  /* 0x000000ffff177224 */ /* 0x000fc600078e0015 */
[C---:B------:R-:W-:Y:S01]  /*09b0*/  FSETP.NAN.AND P0, PT, R27.reuse, R27, PT ;  /* 0x0000001b1b00720b */ /* 0x040fe20003f08000 */
[----:B------:R-:W0:Y:S02]  /*09c0*/  SHFL.BFLY PT, R22, R27, 0x10, 0x1f ;  /* 0x0e001f001b167f89 */ /* 0x000e2400000e0000 */
[----:B0-----:R-:W-:-:S10]  /*09d0*/  FSETP.GEU.AND P2, PT, R27, R22, PT ;  /* 0x000000161b00720b */ /* 0x001fd40003f4e000 */
[----:B------:R-:W-:-:S04]  /*09e0*/  @!P0 FSEL R27, R27, R22, !P2 ;  /* 0x000000161b1b8208 */ /* 0x000fc80005000000 */
[C---:B------:R-:W-:Y:S01]  /*09f0*/  FSETP.NAN.AND P0, PT, R27.reuse, R27, PT ;  /* 0x0000001b1b00720b */ /* 0x040fe20003f08000 */
[----:B------:R-:W0:Y:S02]  /*0a00*/  SHFL.BFLY PT, R22, R27, 0x8, 0x1f ;  /* 0x0d001f001b167f89 */ /* 0x000e2400000e0000 */
[----:B0-----:R-:W-:-:S13]  /*0a10*/  FSETP.GEU.AND P2, PT, R27, R22, PT ;  /* 0x000000161b00720b */ /* 0x001fda0003f4e000 */
[----:B------:R-:W-:-:S04]  /*0a20*/  @P2 FSEL R27, R27, R22, P0 ;  /* 0x000000161b1b2208 */ /* 0x000fc80000000000 */
[C---:B------:R-:W-:Y:S01]  /*0a30*/  FSETP.NAN.AND P0, PT, R27.reuse, R27, PT ;  /* 0x0000001b1b00720b */ /* 0x040fe20003f08000 */
[----:B------:R-:W0:Y:S02]  /*0a40*/  SHFL.BFLY PT, R22, R27, 0x4, 0x1f ;  /* 0x0c801f001b167f89 */ /* 0x000e2400000e0000 */
[----:B0-----:R-:W-:-:S13]  /*0a50*/  FSETP.GEU.AND P2, PT, R27, R22, PT ;  /* 0x000000161b00720b */ /* 0x001fda0003f4e000 */
[----:B------:R-:W-:Y:S02]  /*0a60*/  @P2 FSEL R27, R27, R22, P0 ;  /* 0x000000161b1b2208 */ /* 0x000fe40000000000 */
[----:B------:R-:W-:Y:S02]  /*0a70*/  FSETP.GT.AND P2, PT, R23, R26, PT ;  /* 0x0000001a1700720b */ /* 0x000fe40003f44000 */
[C---:B------:R-:W-:Y:S01]  /*0a80*/  FSETP.NAN.AND P0, PT, R27.reuse, R27, PT ;  /* 0x0000001b1b00720b */ /* 0x040fe20003f08000 */
[----:B------:R-:W0:Y:S02]  /*0a90*/  SHFL.BFLY PT, R22, R27, 0x2, 0x1f ;  /* 0x0c401f001b167f89 */ /* 0x000e2400000e0000 */
[----:B0-----:R-:W-:-:S13]  /*0aa0*/  FSETP.GEU.AND P3, PT, R27, R22, PT ;  /* 0x000000161b00720b */ /* 0x001fda0003f6e000 */
[----:B------:R-:W-:Y:S02]  /*0ab0*/  @P3 FSEL R27, R27, R22, P0 ;  /* 0x000000161b1b3208 */ /* 0x000fe40000000000 */
[----:B------:R-:W0:Y:S01]  /*0ac0*/  S2R R22, SR_TID.X ;  /* 0x0000000000167919 */ /* 0x000e220000002100 */
[----:B------:R-:W-:-:S03]  /*0ad0*/  FSETP.NAN.AND P0, PT, R23, R23, PT ;  /* 0x000000171700720b */ /* 0x000fc60003f08000 */
[----:B------:R-:W1:Y:S01]  /*0ae0*/  SHFL.BFLY PT, R24, R27, 0x1, 0x1f ;  /* 0x0c201f001b187f89 */ /* 0x000e6200000e0000 */
[----:B------:R-:W-:Y:S02]  /*0af0*/  @!P2 FSEL R23, R23, R26, P0 ;  /* 0x0000001a1717a208 */ /* 0x000fe40000000000 */
[----:B------:R-:W-:Y:S02]  /*0b00*/  FSETP.NAN.AND P0, PT, R27, R27, PT ;  /* 0x0000001b1b00720b */ /* 0x000fe40003f08000 */
[----:B------:R-:W-:Y:S01]  /*0b10*/  FSETP.NAN.AND P5, PT, R23, R23, PT ;  /* 0x000000171700720b */ /* 0x000fe20003fa8000 */
[----:B------:R-:W2:Y:S01]  /*0b20*/  SHFL.BFLY PT, R28, R23, 0x10, 0x1f ;  /* 0x0e001f00171c7f89 */ /* 0x000ea200000e0000 */
[----:B0-----:R-:W-:Y:S02]  /*0b30*/  LOP3.LUT P2, RZ, R22, 0x1f, RZ, 0xc0, !PT ;  /* 0x0000001f16ff7812 */ /* 0x001fe4000784c0ff */
[----:B------:R-:W-:Y:S02]  /*0b40*/  SHF.R.U32.HI R25, RZ, 0x3, R22 ;  /* 0x00000003ff197819 */ /* 0x000fe40000011616 */
[----:B-1----:R-:W-:-:S02]  /*0b50*/  FSETP.GEU.AND P6, PT, R27, R24, PT ;  /* 0x000000181b00720b */ /* 0x002fc40003fce000 */
[----:B------:R-:W-:Y:S02]  /*0b60*/  ISETP.GE.AND P3, PT, R22, 0x8, PT ;  /* 0x000000081600780c */ /* 0x000fe40003f66270 */
[----:B--2---:R-:W-:-:S04]  /*0b70*/  FSETP.GT.AND P4, PT, R23, R28, PT ;  /* 0x0000001c1700720b */ /* 0x004fc80003f84000 */
[----:B------:R-:W-:-:S05]  /*0b80*/  @!P5 FSEL R23, R23, R28, P4 ;  /* 0x0000001c1717d208 */ /* 0x000fca0002000000 */
[----:B------:R-:W-:Y:S02]  /*0b90*/  @P6 SEL R27, R27, R24, P0 ;  /* 0x000000181b1b6207 */ /* 0x000fe40000000000 */
[----:B------:R-:W-:Y:S01]  /*0ba0*/  LOP3.LUT R24, R25, 0x1c, RZ, 0xc0, !PT ;  /* 0x0000001c19187812 */ /* 0x000fe200078ec0ff */
[----:B------:R-:W0:Y:S01]  /*0bb0*/  SHFL.BFLY PT, R28, R23, 0x8, 0x1f ;  /* 0x0d001f00171c7f89 */ /* 0x000e2200000e0000 */
[----:B------:R-:W-:-:S03]  /*0bc0*/  FSETP.NAN.AND P4, PT, R23, R23, PT ;  /* 0x000000171700720b */ /* 0x000fc60003f88000 */
[----:B------:R-:W-:Y:S04]  /*0bd0*/  @!P2 STS [R24], R27 ;  /* 0x0000001b1800a388 */ /* 0x000fe80000000800 */
[----:B------:R-:W-:Y:S01]  /*0be0*/  BAR.SYNC.DEFER_BLOCKING 0x0 ;  /* 0x0000000000007b1d */ /* 0x000fe20000010000 */
[----:B0-----:R-:W-:-:S05]  /*0bf0*/  FSETP.GT.AND P0, PT, R23, R28, PT ;  /* 0x0000001c1700720b */ /* 0x001fca0003f04000 */
[----:B------:R-:W-:Y:S08]  /*0c00*/  @!P3 LDS R26, [R22.X4] ;  /* 0x00000000161ab984 */ /* 0x000ff00000004800 */
[----:B------:R-:W-:-:S05]  /*0c10*/  @!P0 FSEL R23, R23, R28, P4 ;  /* 0x0000001c17178208 */ /* 0x000fca0002000000 */
[----:B------:R-:W0:Y:S02]  /*0c20*/  SHFL.BFLY PT, R28, R23, 0x4, 0x1f ;  /* 0x0c801f00171c7f89 */ /* 0x000e2400000e0000 */
[----:B0-----:R-:W-:Y:S02]  /*0c30*/  FSETP.GT.AND P4, PT, R23, R28, PT ;  /* 0x0000001c1700720b */ /* 0x001fe40003f84000 */
[----:B------:R-:W0:Y:S01]  /*0c40*/  SHFL.BFLY PT, R25, R26, 0x4, 0x1f ;  /* 0x0c801f001a197f89 */ /* 0x000e2200000e0000 */
[C---:B------:R-:W-:Y:S02]  /*0c50*/  FSETP.NAN.AND P0, PT, R26.reuse, R26, PT ;  /* 0x0000001a1a00720b */ /* 0x040fe40003f08000 */
[----:B0-----:R-:W-:-:S04]  /*0c60*/  FSETP.GEU.AND P5, PT, R26, R25, PT ;  /* 0x000000191a00720b */ /* 0x001fc80003fae000 */
[C---:B------:R-:W-:Y:S02]  /*0c70*/  FSEL R25, R26.reuse, R25, !P5 ;  /* 0x000000191a197208 */ /* 0x040fe40006800000 */
[C---:B------:R-:W-:Y:S02]  /*0c80*/  FSETP.NAN.AND P5, PT, R23.reuse, R23, PT ;  /* 0x000000171700720b */ /* 0x040fe40003fa8000 */
[----:B------:R-:W-:Y:S02]  /*0c90*/  FSEL R25, R26, R25, P0 ;  /* 0x000000191a197208 */ /* 0x000fe40000000000 */
[----:B------:R-:W-:Y:S02]  /*0ca0*/  @!P4 FSEL R23, R23, R28, P5 ;  /* 0x0000001c1717c208 */ /* 0x000fe40002800000 */
[----:B------:R-:W-:Y:S01]  /*0cb0*/  FSETP.NAN.AND P0, PT, R25, R25, PT ;  /* 0x000000191900720b */ /* 0x000fe20003f08000 */
[----:B------:R-:W0:Y:S01]  /*0cc0*/  SHFL.BFLY PT, R28, R25, 0x2, 0x1f ;  /* 0x0c401f00191c7f89 */ /* 0x000e2200000e0000 */
[----:B------:R-:W-:-:S03]  /*0cd0*/  FSETP.NAN.AND P5, PT, R23, R23, PT ;  /* 0x000000171700720b */ /* 0x000fc60003fa8000 */
[----:B------:R-:W1:Y:S01]  /*0ce0*/  SHFL.BFLY PT, R30, R23, 0x2, 0x1f ;  /* 0x0c401f00171e7f89 */ /* 0x000e6200000e0000 */
[----:B0-----:R-:W-:Y:S02]  /*0cf0*/  FSETP.GEU.AND P6, PT, R25, R28, PT ;  /* 0x0000001c1900720b */ /* 0x001fe40003fce000 */
[----:B-1----:R-:W-:-:S11]  /*0d00*/  FSETP.GT.AND P4, PT, R23, R30, PT ;  /* 0x0000001e1700720b */ /* 0x002fd60003f84000 */
[----:B------:R-:W-:Y:S02]  /*0d10*/  @P6 FSEL R25, R25, R28, P0 ;  /* 0x0000001c19196208 */ /* 0x000fe40000000000 */
[C---:B------:R-:W-:Y:S02]  /*0d20*/  LOP3.LUT P0, RZ, R22.reuse, 0x7, RZ, 0xc0, !PT ;  /* 0x0000000716ff7812 */ /* 0x040fe4000780c0ff */
[----:B------:R-:W-:Y:S01]  /*0d30*/  @!P4 FSEL R23, R23, R30, P5 ;  /* 0x0000001e1717c208 */ /* 0x000fe20002800000 */
[----:B------:R-:W0:Y:S01]  /*0d40*/  SHFL.BFLY PT, R26, R25, 0x1, 0x1f ;  /* 0x0c201f00191a7f89 */ /* 0x000e2200000e0000 */
[----:B------:R-:W-:Y:S02]  /*0d50*/  ISETP.LT.AND P0, PT, R22, 0x8, !P0 ;  /* 0x000000081600780c */ /* 0x000fe40004701270 */
[C---:B------:R-:W-:Y:S01]  /*0d60*/  FSETP.NAN.AND P6, PT, R25.reuse, R25, PT ;  /* 0x000000191900720b */ /* 0x040fe20003fc8000 */
[----:B------:R-:W1:Y:S01]  /*0d70*/  SHFL.BFLY PT, R28, R23, 0x1, 0x1f ;  /* 0x0c201f00171c7f89 */ /* 0x000e6200000e0000 */
[----:B0-----:R-:W-:-:S02]  /*0d80*/  FSETP.GEU.AND P5, PT, R25, R26, PT ;  /* 0x0000001a1900720b */ /* 0x001fc40003fae000 */
[----:B-1----:R-:W-:-:S11]  /*0d90*/  FSETP.GT.AND P4, PT, R23, R28, PT ;  /* 0x0000001c1700720b */ /* 0x002fd60003f84000 */
[----:B------:R-:W-:Y:S02]  /*0da0*/  @P5 SEL R25, R25, R26, P6 ;  /* 0x0000001a19195207 */ /* 0x000fe40003000000 */
[----:B------:R-:W-:-:S03]  /*0db0*/  FSETP.NAN.AND P5, PT, R23, R23, PT ;  /* 0x000000171700720b */ /* 0x000fc60003fa8000 */
[----:B------:R-:W-:Y:S01]  /*0dc0*/  @P0 STS [R22.X4], R25 ;  /* 0x0000001916000388 */ /* 0x000fe20000004800 */
[----:B------:R-:W-:-:S03]  /*0dd0*/  @!P4 SEL R23, R23, R28, P5 ;  /* 0x0000001c1717c207 */ /* 0x000fc60002800000 */
[----:B------:R-:W-:Y:S06]  /*0de0*/  BAR.SYNC.DEFER_BLOCKING 0x0 ;  /* 0x0000000000007b1d */ /* 0x000fec0000010000 */
[----:B------:R-:W-:Y:S04]  /*0df0*/  LDS R28, [RZ] ;  /* 0x00000000ff1c7984 */ /* 0x000fe80000000800 */
[----:B------:R-:W-:Y:S06]  /*0e00*/  BAR.SYNC.DEFER_BLOCKING 0x0 ;  /* 0x0000000000007b1d */ /* 0x000fec0000010000 */
[----:B------:R-:W-:Y:S04]  /*0e10*/  @!P2 STS [R24], R23 ;  /* 0x000000171800a388 */ /* 0x000fe80000000800 */
[----:B------:R-:W-:Y:S06]  /*0e20*/  BAR.SYNC.DEFER_BLOCKING 0x0 ;  /* 0x0000000000007b1d */ /* 0x000fec0000010000 */
[----:B------:R-:W0:Y:S04]  /*0e30*/  @!P3 LDS R21, [R22.X4] ;  /* 0x000000001615b984 */ /* 0x000e280000004800 */
[----:B0-----:R-:W0:Y:S01]  /*0e40*/  SHFL.BFLY PT, R26, R21, 0x4, 0x1f ;  /* 0x0c801f00151a7f89 */ /* 0x001e2200000e0000 */
[----:B------:R-:W-:-:S02]  /*0e50*/  FSETP.NAN.AND P3, PT, R21, R21, PT ;  /* 0x000000151500720b */ /* 0x000fc40003f68000 */
[----:B0-----:R-:W-:-:S04]  /*0e60*/  FSETP.GT.AND P2, PT, R21, R26, PT ;  /* 0x0000001a1500720b */ /* 0x001fc80003f44000 */
[----:B------:R-:W-:-:S04]  /*0e70*/  FSEL R26, R21, R26, P2 ;  /* 0x0000001a151a7208 */ /* 0x000fc80001000000 */
[----:B------:R-:W-:-:S04]  /*0e80*/  FSEL R29, R21, R26, P3 ;  /* 0x0000001a151d7208 */ /* 0x000fc80001800000 */
[C---:B------:R-:W-:Y:S01]  /*0e90*/  FSETP.NAN.AND P3, PT, R29.reuse, R29, PT ;  /* 0x0000001d1d00720b */ /* 0x040fe20003f68000 */
[----:B------:R-:W0:Y:S02]  /*0ea0*/  SHFL.BFLY PT, R26, R29, 0x2, 0x1f ;  /* 0x0c401f001d1a7f89 */ /* 0x000e2400000e0000 */
[----:B0-----:R-:W-:-:S13]  /*0eb0*/  FSETP.GT.AND P2, PT, R29, R26, PT ;  /* 0x0000001a1d00720b */ /* 0x001fda0003f44000 */
[----:B------:R-:W-:Y:S01]  /*0ec0*/  @!P2 FSEL R29, R29, R26, P3 ;  /* 0x0000001a1d1da208 */ /* 0x000fe20001800000 */
[----:B------:R-:W-:-:S03]  /*0ed0*/  IMAD.WIDE R26, R18, R19, c[0x0][0x170] ;  /* 0x00005c00121a7625 */ /* 0x000fc600078e0213 */
[C---:B------:R-:W-:Y:S01]  /*0ee0*/  FSETP.NAN.AND P3, PT, R29.reuse, R29, PT ;  /* 0x0000001d1d00720b */ /* 0x040fe20003f68000 */
[----:B------:R-:W0:Y:S02]  /*0ef0*/  SHFL.BFLY PT, R24, R29, 0x1, 0x1f ;  /* 0x0c201f001d187f89 */ /* 0x000e2400000e0000 */
[----:B0-----:R-:W-:-:S13]  /*0f00*/  FSETP.GT.AND P2, PT, R29, R24, PT ;  /* 0x000000181d00720b */ /* 0x001fda0003f44000 */
[----:B------:R-:W-:Y:S01]  /*0f10*/  @!P2 SEL R29, R29, R24, P3 ;  /* 0x000000181d1da207 */ /* 0x000fe20001800000 */
[----:B------:R-:W-:-:S04]  /*0f20*/  IMAD.WIDE R24, R18, R19, c[0x0][0x168] ;  /* 0x00005a0012187625 */ /* 0x000fc800078e0213 */
[----:B------:R-:W-:Y:S04]  /*0f30*/  @P0 STS [R22.X4], R29 ;  /* 0x0000001d16000388 */ /* 0x000fe80000004800 */
[----:B------:R-:W-:Y:S01]  /*0f40*/  BAR.SYNC.DEFER_BLOCKING 0x0 ;  /* 0x0000000000007b1d */ /* 0x000fe20000010000 */
[----:B------:R-:W-:Y:S01]  /*0f50*/  LOP3.LUT P0, RZ, R22, 0xff, RZ, 0xc0, !PT ;  /* 0x000000ff16ff7812 */ /* 0x000fe2000780c0ff */
[----:B------:R-:W-:-:S03]  /*0f60*/  IMAD.MOV.U32 R19, RZ, RZ, RZ ;  /* 0x000000ffff137224 */ /* 0x000fc600078e00ff */
[----:B------:R-:W-:Y:S01]  /*0f70*/  ISETP.LT.AND P0, PT, R18, 0x200, !P0 ;  /* 0x000002001200780c */ /* 0x000fe20004701270 */
[----:B------:R-:W0:Y:S02]  /*0f80*/  LDS R21, [RZ] ;  /* 0x00000000ff157984 */ /* 0x000e240000000800 */
[----:B0-----:R-:W-:-:S04]  /*0f90*/  F2FP.BF16.PACK_AB R23, R21, R28 ;  /* 0x0000001c1517723e */ /* 0x001fc800000010ff */
[----:B------:R-:W-:-:S06]  /*0fa0*/  PRMT R30, R23, 0x7632, R30 ;  /* 0x00007632171e7816 */ /* 0x000fcc000000001e */
[----:B------:R0:W-:Y:S04]  /*0fb0*/  @P0 STG.E.U16 [R24.64], R23 ;  /* 0x0000001718000986 */ /* 0x0001e8000c101504 */
[----:B------:R1:W-:Y:S04]  /*0fc0*/  @P0 STG.E.U16 [R26.64], R30 ;  /* 0x0000001e1a000986 */ /* 0x0003e8000c101504 */
[----:B------:R2:W3:Y:S01]  /*0fd0*/  @!P1 LDG.E.EF R19, [R12.64] ;  /* 0x000000040c139981 */ /* 0x0004e2000c0e1900 */
[----:B------:R-:W-:-:S04]  /*0fe0*/  FSETP.GE.AND P0, PT, R28, RZ, PT ;  /* 0x000000ff1c00720b */ /* 0x000fc80003f06000 */
[----:B------:R-:W-:Y:S02]  /*0ff0*/  FSEL R28, R28, RZ, !P0 ;  /* 0x000000ff1c1c7208 */ /* 0x000fe40004000000 */
[----:B------:R-:W-:-:S03]  /*1000*/  FSETP.GTU.AND P0, PT, R21, RZ, PT ;  /* 0x000000ff1500720b */ /* 0x000fc60003f0c000 */
[----:B------:R-:W-:Y:S01]  /*1010*/  FADD R28, RZ, -R28 ;  /* 0x8000001cff1c7221 */ /* 0x000fe20000000000 */
[----:B------:R-:W-:Y:S01]  /*1020*/  FSEL R21, R21, RZ, P0 ;  /* 0x000000ff15157208 */ /* 0x000fe20000000000 */
[----:B--2---:R-:W-:-:S03]  /*1030*/  IMAD.MOV.U32 R13, RZ, RZ, 0x3e800000 ;  /* 0x3e800000ff0d7424 */ /* 0x004fc600078e00ff */
[C---:B------:R-:W-:Y:S02]  /*1040*/  FSETP.NAN.AND P2, PT, R28.reuse, R28, PT ;  /* 0x0000001c1c00720b */ /* 0x040fe40003f48000 */
[----:B------:R-:W-:-:S11]  /*1050*/  FSETP.GT.AND P0, PT, R28, R21, PT ;  /* 0x000000151c00720b */ /* 0x000fd60003f04000 */
[----:B------:R-:W-:-:S05]  /*1060*/  @!P2 FSEL R28, R28, R21, P0 ;  /* 0x000000151c1ca208 */ /* 0x000fca0000000000 */
[----:B------:R-:W-:-:S05]  /*1070*/  FMUL R28, R28, 0.0078740157186985015869 ;  /* 0x3c0102041c1c7820 */ /* 0x000fca0000400000 */
[C---:B------:R-:W-:Y:S02]  /*1080*/  FSETP.GT.AND P0, PT, R28.reuse, 9.9999997473787516356e-06, PT ;  /* 0x3727c5ac1c00780b */ /* 0x040fe40003f04000 */
[----:B------:R-:W-:-:S11]  /*1090*/  FSETP.NAN.AND P2, PT, R28, R28, PT ;  /* 0x0000001c1c00720b */ /* 0x000fd60003f48000 */
[----:B------:R-:W-:-:S04]  /*10a0*/  @!P0 FSEL R28, R28, 9.9999997473787516356e-06, P2 ;  /* 0x3727c5ac1c1c8808 */ /* 0x000fc80001000000 */
[C---:B------:R-:W-:Y:S02]  /*10b0*/  FSETP.GT.AND P0, PT, |R28|.reuse, 8.50705917302346158658e+37, PT ;  /* 0x7e8000001c00780b */ /* 0x040fe40003f04200 */
[----:B------:R-:W-:Y:S02]  /*10c0*/  FSETP.GEU.AND P2, PT, |R28|, 1.175494350822287508e-38, PT ;  /* 0x008000001c00780b */ /* 0x000fe40003f4e200 */
[----:B------:R-:W-:-:S09]  /*10d0*/  FSEL R13, R13, 1, P0 ;  /* 0x3f8000000d0d7808 */ /* 0x000fd20000000000 */
[----:B------:R-:W-:Y:S02]  /*10e0*/  @P0 FMUL R28, R28, 0.25 ;  /* 0x3e8000001c1c0820 */ /* 0x000fe40000400000 */
[----:B------:R-:W-:Y:S02]  /*10f0*/  @!P2 FMUL R13, R13, 16777216 ;  /* 0x4b8000000d0da820 */ /* 0x000fe40000400000 */
[----:B------:R-:W-:-:S04]  /*1100*/  @!P2 FMUL R28, R28, 16777216 ;  /* 0x4b8000001c1ca820 */ /* 0x000fc80000400000 */
[----:B------:R-:W2:Y:S02]  /*1110*/  MUFU.RCP R12, R28 ;  /* 0x0000001c000c7308 */ /* 0x000ea40000001000 */
[----:B--2---:R-:W-:Y:S01]  /*1120*/  FMUL R12, R12, R13 ;  /* 0x0000000d0c0c7220 */ /* 0x004fe20000400000 */
[----:B------:R-:W-:-:S05]  /*1130*/  IMAD R13, R18, 0xc00, RZ ;  /* 0x00000c00120d7824 */ /* 0x000fca00078e02ff */
[----:B------:R-:W-:Y:S02]  /*1140*/  LOP3.LUT R0, R13, 0x1fe, R0, 0xf8, !PT ;  /* 0x000001fe0d007812 */ /* 0x000fe400078ef800 */
[C---:B---3--:R-:W-:Y:S01]  /*1150*/  PRMT R21, R19.reuse, 0x7632, R21 ;  /* 0x0000763213157816 */ /* 0x048fe20000000015 */
[----:B------:R-:W-:-:S04]  /*1160*/  IMAD.U32 R19, R19, 0x10000, RZ ;  /* 0x0001000013137824 */ /* 0x000fc800078e00ff */
[----:B------:R-:W-:Y:S01]  /*1170*/  FMUL R19, R12, R19 ;  /* 0x000000130c137220 */ /* 0x000fe20000400000 */
[----:B------:R-:W-:-:S03]  /*1180*/  IMAD.U32 R21, R21, 0x10000, RZ ;  /* 0x0001000015157824 */ /* 0x000fc600078e00ff */
[----:B------:R-:W2:Y:S01]  /*1190*/  FRND R22, R19 ;  /* 0x0000001300167307 */ /* 0x000ea20000201000 */
[----:B------:R-:W-:-:S07]  /*11a0*/  FMUL R21, R12, R21 ;  /* 0x000000150c157220 */ /* 0x000fce0000400000 */
[----:B0-----:R-:W0:Y:S01]  /*11b0*/  FRND R24, R21 ;  /* 0x0000001500187307 */ /* 0x001e220000201000 */
[C---:B--2---:R-:W-:Y:S02]  /*11c0*/  FSETP.GT.AND P2, PT, R22.reuse, -127, PT ;  /* 0xc2fe00001600780b */ /* 0x044fe40003f44000 */
[----:B------:R-:W-:Y:S02]  /*11d0*/  FSETP.NAN.AND P3, PT, R22, R22, PT ;  /* 0x000000161600720b */ /* 0x000fe40003f68000 */
[----:B0-----:R-:W-:-:S09]  /*11e0*/  FSETP.GT.AND P0, PT, R24, -127, PT ;  /* 0xc2fe00001800780b */ /* 0x001fd20003f04000 */
[----:B------:R-:W-:Y:S02]  /*11f0*/  @!P2 FSEL R22, R22, -127, P3 ;  /* 0xc2fe00001616a808 */ /* 0x000fe40001800000 */
[----:B------:R-:W-:Y:S02]  /*1200*/  FSETP.NAN.AND P2, PT, R24, R24, PT ;  /* 0x000000181800720b */ /* 0x000fe40003f48000 */
[----:B------:R-:W0:Y:S01]  /*1210*/  F2I.S16.TRUNC.NTZ R23, R22 ;  /* 0x0000001600177305 */ /* 0x000e22000020e900 */
[----:B------:R-:W-:Y:S02]  /*1220*/  FSETP.GEU.AND P4, PT, R22, 127, PT ;  /* 0x42fe00001600780b */ /* 0x000fe40003f8e000 */
[----:B------:R-:W-:Y:S02]  /*1230*/  @!P0 FSEL R24, R24, -127, P2 ;  /* 0xc2fe000018188808 */ /* 0x000fe40001000000 */
[----:B------:R-:W-:-:S03]  /*1240*/  FSETP.NAN.AND P2, PT, R22, R22, PT ;  /* 0x000000161600720b */ /* 0x000fc60003f48000 */
[----:B------:R-:W2:Y:S01]  /*1250*/  F2I.S16.TRUNC.NTZ R25, R24 ;  /* 0x0000001800197305 */ /* 0x000ea2000020e900 */
[C---:B------:R-:W-:Y:S02]  /*1260*/  FSETP.GEU.AND P3, PT, R24.reuse, 127, PT ;  /* 0x42fe00001800780b */ /* 0x040fe40003f6e000 */
[----:B------:R-:W-:-:S03]  /*1270*/  FSETP.NAN.AND P0, PT, R24, R24, PT ;  /* 0x000000181800720b */ /* 0x000fc60003f08000 */
[----:B0-----:R-:W-:Y:S02]  /*1280*/  @P4 SEL R23, R23, 0x7f, P2 ;  /* 0x0000007f17174807 */ /* 0x001fe40001000000 */
[----:B------:R-:W-:Y:S02]  /*1290*/  IADD3 R22, P2, R0, c[0x0][0x178], RZ ;  /* 0x00005e0000167a10 */ /* 0x000fe40007f5e0ff */
[----:B-1----:R-:W-:Y:S02]  /*12a0*/  LOP3.LUT R26, R23, 0xff, RZ, 0xc0, !PT ;  /* 0x000000ff171a7812 */ /* 0x002fe400078ec0ff */
[----:B------:R-:W-:Y:S02]  /*12b0*/  LEA R18, P4, R8, c[0x0][0x160], 0x1 ;  /* 0x0000580008127a11 */ /* 0x000fe400078808ff */
[----:B--2---:R-:W-:Y:S02]  /*12c0*/  @P3 SEL R25, R25, 0x7f, P0 ;  /* 0x0000007f19193807 */ /* 0x004fe40000000000 */
[----:B------:R-:W-:Y:S01]  /*12d0*/  LEA.HI.X.SX32 R23, R0, c[0x0][0x17c], 0x1, P2 ;  /* 0x00005f0000177a11 */ /* 0x000fe200010f0eff */
[----:B------:R-:W-:Y:S01]  /*12e0*/  IMAD.MOV.U32 R0, RZ, RZ, RZ ;  /* 0x000000ffff007224 */ /* 0x000fe200078e00ff */
[----:B------:R-:W-:Y:S01]  /*12f0*/  LEA.HI.X R19, R8, c[0x0][0x164], R9, 0x1, P4 ;  /* 0x0000590008137a11 */ /* 0x000fe200020f0c09 */
[----:B------:R-:W-:-:S05]  /*1300*/  IMAD R25, R25, 0x100, R26 ;  /* 0x0000010019197824 */ /* 0x000fca00078e021a */
[----:B------:R0:W-:Y:S04]  /*1310*/  @!P1 STG.E.U16 [R22.64], R25 ;  /* 0x0000001916009986 */ /* 0x0001e8000c101504 */
[----:B------:R-:W2:Y:S01]  /*1320*/  @!P1 LDG.E.EF R0, [R18.64] ;  /* 0x0000000412009981 */ /* 0x000ea2000c0e1900 */
[----:B------:R-:W-:Y:S01]  /*1330*/  LOP3.LUT R14, R13, R14, RZ, 0xfc, !PT ;  /* 0x0000000e0d0e7212 */ /* 0x000fe200078efcff */
[C---:B--2---:R-:W-:Y:S01]  /*1340*/  IMAD.U32 R9, R0.reuse, 0x10000, RZ ;  /* 0x0001000000097824 */ /* 0x044fe200078e00ff */
[----:B------:R-:W-:-:S03]  /*1350*/  PRMT R0, R0, 0x7632, R0 ;  /* 0x0000763200007816 */ /* 0x000fc60000000000 */
[----:B------:R-:W-:Y:S02]  /*1360*/  FMUL R8, R12, R9 ;  /* 0x000000090c087220 */ /* 0x000fe40000400000 */
[----:B------:R-:W-:Y:S02]  /*1370*/  IMAD.U32 R9, R0, 0x10000, RZ ;  /* 0x0001000000097824 */ /* 0x000fe400078e00ff */
[----:B------:R-:W1:Y:S02]  /*1380*/  FRND R0, R8 ;  /* 0x0000000800007307 */ /* 0x000e640000201000 */
[----:B------:R-:W-:-:S06]  /*1390*/  FMUL R9, R12, R9 ;  /* 0x000000090c097220 */ /* 0x000fcc0000400000 */
[----:B------:R-:W2:Y:S01]  /*13a0*/  FRND R21, R9 ;  /* 0x0000000900157307 */ /* 0x000ea20000201000 */
[C---:B-1----:R-:W-:Y:S02]  /*13b0*/  FSETP.GT.AND P2, PT, R0.reuse, -127, PT ;  /* 0xc2fe00000000780b */ /* 0x042fe40003f44000 */
[----:B------:R-:W-:Y:S02]  /*13c0*/  FSETP.NAN.AND P3, PT, R0, R0, PT ;  /* 0x000000000000720b */ /* 0x000fe40003f68000 */
[----:B--2---:R-:W-:-:S09]  /*13d0*/  FSETP.GT.AND P0, PT, R21, -127, PT ;  /* 0xc2fe00001500780b */ /* 0x004fd20003f04000 */
[----:B------:R-:W-:Y:S02]  /*13e0*/  @!P2 FSEL R0, R0, -127, P3 ;  /* 0xc2fe00000000a808 */ /* 0x000fe40001800000 */
[C---:B------:R-:W-:Y:S02]  /*13f0*/  FSETP.NAN.AND P2, PT, R21.reuse, R21, PT ;  /* 0x000000151500720b */ /* 0x040fe40003f48000 */
[----:B------:R1:W2:Y:S01]  /*1400*/  F2I.S16.TRUNC.NTZ R19, R0 ;  /* 0x0000000000137305 */ /* 0x0002a2000020e900 */
[C---:B------:R-:W-:Y:S02]  /*1410*/  FSETP.GEU.AND P4, PT, R0.reuse, 127, PT ;  /* 0x42fe00000000780b */ /* 0x040fe40003f8e000 */
[----:B------:R-:W-:Y:S02]  /*1420*/  @!P0 FSEL R21, R21, -127, P2 ;  /* 0xc2fe000015158808 */ /* 0x000fe40001000000 */
[----:B------:R-:W-:-:S03]  /*1430*/  FSETP.NAN.AND P2, PT, R0, R0, PT ;  /* 0x000000000000720b */ /* 0x000fc60003f48000 */
[----:B0-----:R-:W0:Y:S01]  /*1440*/  F2I.S16.TRUNC.NTZ R22, R21 ;  /* 0x0000001500167305 */ /* 0x001e22000020e900 */
[C---:B------:R-:W-:Y:S01]  /*1450*/  FSETP.GEU.AND P3, PT, R21.reuse, 127, PT ;  /* 0x42fe00001500780b */ /* 0x040fe20003f6e000 */
[----:B-1----:R-:W-:Y:S01]  /*1460*/  IMAD.MOV.U32 R0, RZ, RZ, RZ ;  /* 0x000000ffff007224 */ /* 0x002fe200078e00ff */
[----:B------:R-:W-:-:S03]  /*1470*/  FSETP.NAN.AND P0, PT, R21, R21, PT ;  /* 0x000000151500720b */ /* 0x000fc60003f08000 */
[----:B--2---:R-:W-:Y:S02]  /*1480*/  @P4 SEL R19, R19, 0x7f, P2 ;  /* 0x0000007f13134807 */ /* 0x004fe40001000000 */
[----:B------:R-:W-:Y:S02]  /*1490*/  IADD3 R8, P2, R14, c[0x0][0x178], RZ ;  /* 0x00005e000e087a10 */ /* 0x000fe40007f5e0ff */
[----:B------:R-:W-:Y:S02]  /*14a0*/  LOP3.LUT R23, R19, 0xff, RZ, 0xc0, !PT ;  /* 0x000000ff13177812 */ /* 0x000fe400078ec0ff */
[----:B------:R-:W-:Y:S02]  /*14b0*/  LEA R18, P4, R6, c[0x0][0x160], 0x1 ;  /* 0x0000580006127a11 */ /* 0x000fe400078808ff */
[----:B0-----:R-:W-:Y:S02]  /*14c0*/  @P3 SEL R22, R22, 0x7f, P0 ;  /* 0x0000007f16163807 */ /* 0x001fe40000000000 */
[----:B------:R-:W-:-:S02]  /*14d0*/  LEA.HI.X.SX32 R9, R14, c[0x0][0x17c], 0x1, P2 ;  /* 0x00005f000e097a11 */ /* 0x000fc400010f0eff */
[----:B------:R-:W-:Y:S01]  /*14e0*/  LEA.HI.X R19, R6, c[0x0][0x164], R7, 0x1, P4 ;  /* 0x0000590006137a11 */ /* 0x000fe200020f0c07 */
[----:B------:R-:W-:-:S05]  /*14f0*/  IMAD R23, R22, 0x100, R23 ;  /* 0x0000010016177824 */ /* 0x000fca00078e0217 */
[----:B------:R0:W-:Y:S04]  /*1500*/  @!P1 STG.E.U16 [R8.64], R23 ;  /* 0x0000001708009986 */ /* 0x0001e8000c101504 */
[----:B------:R-:W2:Y:S01]  /*1510*/  @!P1 LDG.E.EF R0, [R18.64] ;  /* 0x0000000412009981 */ /* 0x000ea2000c0e1900 */
[----:B------:R-:W-:Y:S02]  /*1520*/  IMAD.IADD R17, R13, 0x1, R17 ;  /* 0x000000010d117824 */ /* 0x000fe400078e0211 */
        /* <DEDUP_REMOVED lines=11> */
[----:B------:R-:W-:Y:S02]  /*15e0*/  FSETP.NAN.AND P2, PT, R14, R14, PT ;  /* 0x0000000e0e00720b */ /* 0x000fe40003f48000 */
[----:B0-----:R0:W1:Y:S01]  /*15f0*/  F2I.S16.TRUNC.NTZ R9, R0 ;  /* 0x0000000000097305 */ /* 0x001062000020e900 */
[----:B------:R-:W-:Y:S02]  /*1600*/  FSETP.GEU.AND P4, PT, R0, 127, PT ;  /* 0x42fe00000000780b */ /* 0x000fe40003f8e000 */
[----:B------:R-:W-:Y:S02]  /*1610*/  @!P0 FSEL R14, R14, -127, P2 ;  /* 0xc2fe00000e0e8808 */ /* 0x000fe40001000000 */
[----:B------:R-:W-:-:S03]  /*1620*/  FSETP.NAN.AND P2, PT, R0, R0, PT ;  /* 0x000000000000720b */ /* 0x000fc60003f48000 */
[----:B------:R-:W2:Y:S01]  /*1630*/  F2I.S16.TRUNC.NTZ R18, R14 ;  /* 0x0000000e00127305 */ /* 0x000ea2000020e900 */
[C---:B------:R-:W-:Y:S01]  /*1640*/  FSETP.GEU.AND P3, PT, R14.reuse, 127, PT ;  /* 0x42fe00000e00780b */ /* 0x040fe20003f6e000 */
[----:B0-----:R-:W-:Y:S01]  /*1650*/  IMAD.MOV.U32 R0, RZ, RZ, RZ ;  /* 0x000000ffff007224 */ /* 0x001fe200078e00ff */
[----:B------:R-:W-:-:S03]  /*1660*/  FSETP.NAN.AND P0, PT, R14, R14, PT ;  /* 0x0000000e0e00720b */ /* 0x000fc60003f08000 */
[----:B-1----:R-:W-:Y:S02]  /*1670*/  @P4 SEL R9, R9, 0x7f, P2 ;  /* 0x0000007f09094807 */ /* 0x002fe40001000000 */
[----:B------:R-:W-:Y:S02]  /*1680*/  IADD3 R6, P2, R17, c[0x0][0x178], RZ ;  /* 0x00005e0011067a10 */ /* 0x000fe40007f5e0ff */
[----:B------:R-:W-:Y:S02]  /*1690*/  LOP3.LUT R19, R9, 0xff, RZ, 0xc0, !PT ;  /* 0x000000ff09137812 */ /* 0x000fe400078ec0ff */
[----:B------:R-:W-:Y:S02]  /*16a0*/  LEA R8, P4, R4, c[0x0][0x160], 0x1 ;  /* 0x0000580004087a11 */ /* 0x000fe400078808ff */
[----:B--2---:R-:W-:Y:S02]  /*16b0*/  @P3 SEL R18, R18, 0x7f, P0 ;  /* 0x0000007f12123807 */ /* 0x004fe40000000000 */
        /* <DEDUP_REMOVED lines=58> */
[----:B------:R-:W-:Y:S02]  /*1a60*/  LEA R4, P4, R10, c[0x0][0x160], 0x1 ;  /* 0x000058000a047a11 */ /* 0x000fe400078808ff */
[----:B------:R-:W-:Y:S02]  /*1a70*/  LOP3.LUT R7, R5, 0xff, RZ, 0xc0, !PT ;  /* 0x000000ff05077812 */ /* 0x000fe400078ec0ff */
[----:B------:R-:W-:Y:S02]  /*1a80*/  IADD3 R2, P2, R15, c[0x0][0x178], RZ ;  /* 0x00005e000f027a10 */ /* 0x000fe40007f5e0ff */
[----:B--2---:R-:W-:Y:S02]  /*1a90*/  @P3 SEL R6, R6, 0x7f, P0 ;  /* 0x0000007f06063807 */ /* 0x004fe40000000000 */
[----:B------:R-:W-:-:S02]  /*1aa0*/  LEA.HI.X R5, R10, c[0x0][0x164], R11, 0x1, P4 ;  /* 0x000059000a057a11 */ /* 0x000fc400020f0c0b */
[----:B------:R-:W-:Y:S01]  /*1ab0*/  LEA.HI.X.SX32 R3, R15, c[0x0][0x17c], 0x1, P2 ;  /* 0x00005f000f037a11 */ /* 0x000fe200010f0eff */
[----:B------:R-:W-:-:S05]  /*1ac0*/  IMAD R11, R6, 0x100, R7 ;  /* 0x00000100060b7824 */ /* 0x000fca00078e0207 */
[----:B------:R0:W-:Y:S04]  /*1ad0*/  @!P1 STG.E.U16 [R2.64], R11 ;  /* 0x0000000b02009986 */ /* 0x0001e8000c101504 */
[----:B------:R-:W2:Y:S01]  /*1ae0*/  @!P1 LDG.E.EF R0, [R4.64] ;  /* 0x0000000404009981 */ /* 0x000ea2000c0e1900 */
[----:B------:R-:W-:Y:S01]  /*1af0*/  IMAD.IADD R13, R13, 0x1, R20 ;  /* 0x000000010d0d7824 */ /* 0x000fe200078e0214 */
[C---:B--2---:R-:W-:Y:S01]  /*1b00*/  PRMT R6, R0.reuse, 0x7632, R6 ;  /* 0x0000763200067816 */ /* 0x044fe20000000006 */
[----:B------:R-:W-:-:S04]  /*1b10*/  IMAD.U32 R7, R0, 0x10000, RZ ;  /* 0x0001000000077824 */ /* 0x000fc800078e00ff */
[----:B------:R-:W-:Y:S01]  /*1b20*/  FMUL R7, R12, R7 ;  /* 0x000000070c077220 */ /* 0x000fe20000400000 */
[----:B------:R-:W-:-:S03]  /*1b30*/  IMAD.U32 R9, R6, 0x10000, RZ ;  /* 0x0001000006097824 */ /* 0x000fc600078e00ff */
[----:B------:R-:W1:Y:S01]  /*1b40*/  FRND R0, R7 ;  /* 0x0000000700007307 */ /* 0x000e620000201000 */
[----:B------:R-:W-:-:S07]  /*1b50*/  FMUL R9, R12, R9 ;  /* 0x000000090c097220 */ /* 0x000fce0000400000 */
[----:B------:R-:W2:Y:S01]  /*1b60*/  FRND R6, R9 ;  /* 0x0000000900067307 */ /* 0x000ea20000201000 */
[C---:B-1----:R-:W-:Y:S02]  /*1b70*/  FSETP.GT.AND P2, PT, R0.reuse, -127, PT ;  /* 0xc2fe00000000780b */ /* 0x042fe40003f44000 */
[----:B------:R-:W-:Y:S02]  /*1b80*/  FSETP.NAN.AND P3, PT, R0, R0, PT ;  /* 0x000000000000720b */ /* 0x000fe40003f68000 */
[----:B--2---:R-:W-:-:S09]  /*1b90*/  FSETP.GT.AND P0, PT, R6, -127, PT ;  /* 0xc2fe00000600780b */ /* 0x004fd20003f04000 */
[----:B------:R-:W-:Y:S02]  /*1ba0*/  @!P2 FSEL R0, R0, -127, P3 ;  /* 0xc2fe00000000a808 */ /* 0x000fe40001800000 */
[----:B------:R-:W-:Y:S02]  /*1bb0*/  FSETP.NAN.AND P2, PT, R6, R6, PT ;  /* 0x000000060600720b */ /* 0x000fe40003f48000 */
[----:B0-----:R-:W0:Y:S01]  /*1bc0*/  F2I.S16.TRUNC.NTZ R3, R0 ;  /* 0x0000000000037305 */ /* 0x001e22000020e900 */
[----:B------:R-:W-:Y:S02]  /*1bd0*/  FSETP.GEU.AND P4, PT, R0, 127, PT ;  /* 0x42fe00000000780b */ /* 0x000fe40003f8e000 */
[----:B------:R-:W-:Y:S02]  /*1be0*/  @!P0 FSEL R6, R6, -127, P2 ;  /* 0xc2fe000006068808 */ /* 0x000fe40001000000 */
[----:B------:R-:W-:-:S03]  /*1bf0*/  FSETP.NAN.AND P2, PT, R0, R0, PT ;  /* 0x000000000000720b */ /* 0x000fc60003f48000 */
[----:B------:R-:W1:Y:S01]  /*1c00*/  F2I.S16.TRUNC.NTZ R4, R6 ;  /* 0x0000000600047305 */ /* 0x000e62000020e900 */
[C---:B------:R-:W-:Y:S02]  /*1c10*/  FSETP.GEU.AND P3, PT, R6.reuse, 127, PT ;  /* 0x42fe00000600780b */ /* 0x040fe40003f6e000 */
[----:B------:R-:W-:-:S03]  /*1c20*/  FSETP.NAN.AND P0, PT, R6, R6, PT ;  /* 0x000000060600720b */ /* 0x000fc60003f08000 */
[----:B0-----:R-:W-:Y:S02]  /*1c30*/  @P4 SEL R3, R3, 0x7f, P2 ;  /* 0x0000007f03034807 */ /* 0x001fe40001000000 */
[----:B------:R-:W-:Y:S02]  /*1c40*/  IADD3 R2, P2, R13, c[0x0][0x178], RZ ;  /* 0x00005e000d027a10 */ /* 0x000fe40007f5e0ff */
[----:B------:R-:W-:Y:S02]  /*1c50*/  LOP3.LUT R5, R3, 0xff, RZ, 0xc0, !PT ;  /* 0x000000ff03057812 */ /* 0x000fe400078ec0ff */
[----:B------:R-:W-:Y:S02]  /*1c60*/  LEA.HI.X.SX32 R3, R13, c[0x0][0x17c], 0x1, P2 ;  /* 0x00005f000d037a11 */ /* 0x000fe400010f0eff */
[----:B-1----:R-:W-:-:S05]  /*1c70*/  @P3 SEL R4, R4, 0x7f, P0 ;  /* 0x0000007f04043807 */ /* 0x002fca0000000000 */
[----:B------:R-:W-:Y:S01]  /*1c80*/  IMAD R5, R4, 0x100, R5 ;  /* 0x0000010004057824 */ /* 0x000fe200078e0205 */
[----:B------:R-:W-:Y:S06]  /*1c90*/  @P1 EXIT ;  /* 0x000000000000194d */ /* 0x000fec0003800000 */
[----:B------:R-:W-:Y:S01]  /*1ca0*/  STG.E.U16 [R2.64], R5 ;  /* 0x0000000502007986 */ /* 0x000fe2000c101504 */
[----:B------:R-:W-:Y:S05]  /*1cb0*/  EXIT ;  /* 0x000000000000794d */ /* 0x000fea0003800000 */
.L_x_2:
[----:B------:R-:W-:-:S00]  /*1cc0*/  BRA `(.L_x_2) ;  /* 0xfffffff000007947 */ /* 0x000fc0000383ffff */
[----:B------:R-:W-:-:S00]  /*1cd0*/  NOP ;  /* 0x0000000000007918 */ /* 0x000fc00000000000 */
        /* <DEDUP_REMOVED lines=10> */
.L_x_3:


//--------------------- .nv.shared.triton_red_fused__to_copy_add_amax_amin_clamp_mul_reciprocal_11 --------------------------
	.section	.nv.shared.triton_red_fused__to_copy_add_amax_amin_clamp_mul_reciprocal_11,"aw",@nobits
	.sectionflags	@""
	.align	16
